	.headerflags	@"EF_CUDA_TEXMODE_UNIFIED EF_CUDA_64BIT_ADDRESS EF_CUDA_ACCELERATORS EF_CUDA_SM90 EF_CUDA_VIRTUAL_SM(EF_CUDA_SM90)"
	.elftype	@"ET_EXEC"


//--------------------- .nv.info                  --------------------------
	.section	.nv.info,"",@"SHT_CUDA_INFO"
	.align	4


	//----- nvinfo : EIATTR_REGCOUNT
	.align		4
        /*0000*/ 	.byte	0x04, 0x2f
        /*0002*/ 	.short	(.L_1 - .L_0)
	.align		4
.L_0:
        /*0004*/ 	.word	index@(triton_poi_fused_native_layer_norm_2)
        /*0008*/ 	.word	0x0000001a


	//----- nvinfo : EIATTR_MIN_STACK_SIZE
	.align		4
.L_1:
        /*000c*/ 	.byte	0x04, 0x12
        /*000e*/ 	.short	(.L_3 - .L_2)
	.align		4
.L_2:
        /*0010*/ 	.word	index@(triton_poi_fused_native_layer_norm_2)
        /*0014*/ 	.word	0x00000000


	//----- nvinfo : EIATTR_FRAME_SIZE
	.align		4
.L_3:
        /*0018*/ 	.byte	0x04, 0x11
        /*001a*/ 	.short	(.L_5 - .L_4)
	.align		4
.L_4:
        /*001c*/ 	.word	index@(triton_poi_fused_native_layer_norm_2)
        /*0020*/ 	.word	0x00000000


	//----- nvinfo : EIATTR_MIN_STACK_SIZE
	.align		4
.L_5:
        /*0024*/ 	.byte	0x04, 0x12
        /*0026*/ 	.short	(.L_7 - .L_6)
	.align		4
.L_6:
        /*0028*/ 	.word	index@(triton_poi_fused_native_layer_norm_2)
        /*002c*/ 	.word	0x00000000
.L_7:


//--------------------- .nv.info.triton_poi_fused_native_layer_norm_2 --------------------------
	.section	.nv.info.triton_poi_fused_native_layer_norm_2,"",@"SHT_CUDA_INFO"
	.sectionflags	@""
	.align	4


	//----- nvinfo : EIATTR_CUDA_API_VERSION
	.align		4
        /*0000*/ 	.byte	0x04, 0x37
        /*0002*/ 	.short	(.L_9 - .L_8)
.L_8:
        /*0004*/ 	.word	0x0000007c


	//----- nvinfo : EIATTR_KPARAM_INFO
	.align		4
.L_9:
        /*0008*/ 	.byte	0x04, 0x17
        /*000a*/ 	.short	(.L_11 - .L_10)
.L_10:
        /*000c*/ 	.word	0x00000000
        /*0010*/ 	.short	0x0006
        /*0012*/ 	.short	0x0030
        /*0014*/ 	.byte	0x00, 0xf0, 0x11, 0x00


	//----- nvinfo : EIATTR_KPARAM_INFO
	.align		4
.L_11:
        /*0018*/ 	.byte	0x04, 0x17
        /*001a*/ 	.short	(.L_13 - .L_12)
.L_12:
        /*001c*/ 	.word	0x00000000
        /*0020*/ 	.short	0x0005
        /*0022*/ 	.short	0x0028
        /*0024*/ 	.byte	0x00, 0xf4, 0x21, 0x00


	//----- nvinfo : EIATTR_KPARAM_INFO
	.align		4
.L_13:
        /*0028*/ 	.byte	0x04, 0x17
        /*002a*/ 	.short	(.L_15 - .L_14)
.L_14:
        /*002c*/ 	.word	0x00000000
        /*0030*/ 	.short	0x0004
        /*0032*/ 	.short	0x0020
        /*0034*/ 	.byte	0x00, 0xf4, 0x21, 0x00


	//----- nvinfo : EIATTR_KPARAM_INFO
	.align		4
.L_15:
        /*0038*/ 	.byte	0x04, 0x17
        /*003a*/ 	.short	(.L_17 - .L_16)
.L_16:
        /*003c*/ 	.word	0x00000000
        /*0040*/ 	.short	0x0003
        /*0042*/ 	.short	0x0018
        /*0044*/ 	.byte	0x00, 0xf4, 0x21, 0x00


	//----- nvinfo : EIATTR_KPARAM_INFO
	.align		4
.L_17:
        /*0048*/ 	.byte	0x04, 0x17
        /*004a*/ 	.short	(.L_19 - .L_18)
.L_18:
        /*004c*/ 	.word	0x00000000
        /*0050*/ 	.short	0x0002
        /*0052*/ 	.short	0x0010
        /*0054*/ 	.byte	0x00, 0xf4, 0x21, 0x00


	//----- nvinfo : EIATTR_KPARAM_INFO
	.align		4
.L_19:
        /*0058*/ 	.byte	0x04, 0x17
        /*005a*/ 	.short	(.L_21 - .L_20)
.L_20:
        /*005c*/ 	.word	0x00000000
        /*0060*/ 	.short	0x0001
        /*0062*/ 	.short	0x0008
        /*0064*/ 	.byte	0x00, 0xf4, 0x21, 0x00


	//----- nvinfo : EIATTR_KPARAM_INFO
	.align		4
.L_21:
        /*0068*/ 	.byte	0x04, 0x17
        /*006a*/ 	.short	(.L_23 - .L_22)
.L_22:
        /*006c*/ 	.word	0x00000000
        /*0070*/ 	.short	0x0000
        /*0072*/ 	.short	0x0000
        /*0074*/ 	.byte	0x00, 0xf4, 0x21, 0x00


	//----- nvinfo : EIATTR_SPARSE_MMA_MASK
	.align		4
.L_23:
        /*0078*/ 	.byte	0x03, 0x50
        /*007a*/ 	.short	0x0000


	//----- nvinfo : EIATTR_MAXREG_COUNT
	.align		4
        /*007c*/ 	.byte	0x03, 0x1b
        /*007e*/ 	.short	0x00ff


	//----- nvinfo : EIATTR_EXIT_INSTR_OFFSETS
	.align		4
        /*0080*/ 	.byte	0x04, 0x1c
        /*0082*/ 	.short	(.L_25 - .L_24)


	//   ....[0]....
.L_24:
        /*0084*/ 	.word	0x000002d0


	//   ....[1]....
        /*0088*/ 	.word	0x000002f0


	//----- nvinfo : EIATTR_REQNTID
	.align		4
.L_25:
        /*008c*/ 	.byte	0x04, 0x10
        /*008e*/ 	.short	(.L_27 - .L_26)
.L_26:
        /*0090*/ 	.word	0x00000020
        /*0094*/ 	.word	0x00000001
        /*0098*/ 	.word	0x00000001


	//----- nvinfo : EIATTR_CBANK_PARAM_SIZE
	.align		4
.L_27:
        /*009c*/ 	.byte	0x03, 0x19
        /*009e*/ 	.short	0x0034


	//----- nvinfo : EIATTR_PARAM_CBANK
	.align		4
        /*00a0*/ 	.byte	0x04, 0x0a
        /*00a2*/ 	.short	(.L_29 - .L_28)
	.align		4
.L_28:
        /*00a4*/ 	.word	index@(.nv.constant0.triton_poi_fused_native_layer_norm_2)
        /*00a8*/ 	.short	0x0210
        /*00aa*/ 	.short	0x0034


	//----- nvinfo : EIATTR_SW_WAR
	.align		4
.L_29:
        /*00ac*/ 	.byte	0x04, 0x36
        /*00ae*/ 	.short	(.L_31 - .L_30)
.L_30:
        /*00b0*/ 	.word	0x00000008
.L_31:


//--------------------- .nv.callgraph             --------------------------
	.section	.nv.callgraph,"",@"SHT_CUDA_CALLGRAPH"
	.align	4
	.sectionentsize	8
	.align		4
        /*0000*/ 	.word	0x00000000
	.align		4
        /*0004*/ 	.word	0xffffffff
	.align		4
        /*0008*/ 	.word	0x00000000
	.align		4
        /*000c*/ 	.word	0xfffffffe
	.align		4
        /*0010*/ 	.word	0x00000000
	.align		4
        /*0014*/ 	.word	0xfffffffd
	.align		4
        /*0018*/ 	.word	0x00000000
	.align		4
        /*001c*/ 	.word	0xfffffffc


//--------------------- .text.triton_poi_fused_native_layer_norm_2 --------------------------
	.section	.text.triton_poi_fused_native_layer_norm_2,"ax",@progbits
	.align	128
        .global         triton_poi_fused_native_layer_norm_2
        .type           triton_poi_fused_native_layer_norm_2,@function
        .size           triton_poi_fused_native_layer_norm_2,(.L_x_1 - triton_poi_fused_native_layer_norm_2)
        .other          triton_poi_fused_native_layer_norm_2,@"STO_CUDA_ENTRY STV_DEFAULT"
triton_poi_fused_native_layer_norm_2:
.text.triton_poi_fused_native_layer_norm_2:
[----:B------:R-:W0:Y:S01]  /*0000*/  LDC R1, c[0x0][0x28] ;  /* 0x00000a00ff017b82 */ /* 0x000e220000000800 */
[----:B------:R-:W1:Y:S07]  /*0010*/  S2R R0, SR_TID.X ;  /* 0x0000000000007919 */ /* 0x000e6e0000002100 */
[----:B------:R-:W2:Y:S01]  /*0020*/  LDC.64 R4, c[0x0][0x218] ;  /* 0x00008600ff047b82 */ /* 0x000ea20000000a00 */
[----:B------:R-:W-:Y:S01]  /*0030*/  IMAD.MOV.U32 R21, RZ, RZ, RZ ;  /* 0x000000ffff157224 */ /* 0x000fe200078e00ff */
[----:B------:R-:W-:Y:S01]  /*0040*/  CS2R R18, SRZ ;  /* 0x0000000000127805 */ /* 0x000fe2000001ff00 */
[----:B------:R-:W3:Y:S05]  /*0050*/  S2R R13, SR_CTAID.X ;  /* 0x00000000000d7919 */ /* 0x000eea0000002500 */
[----:B------:R-:W4:Y:S01]  /*0060*/  LDC.64 R2, c[0x0][0x210] ;  /* 0x00008400ff027b82 */ /* 0x000f220000000a00 */
[----:B------:R-:W-:-:S07]  /*0070*/  ULDC.64 UR4, c[0x0][0x208] ;  /* 0x0000820000047ab9 */ /* 0x000fce0000000a00 */
[----:B------:R-:W5:Y:S08]  /*0080*/  LDC.64 R6, c[0x0][0x220] ;  /* 0x00008800ff067b82 */ /* 0x000f700000000a00 */
[----:B------:R-:W5:Y:S01]  /*0090*/  LDC.64 R8, c[0x0][0x228] ;  /* 0x00008a00ff087b82 */ /* 0x000f620000000a00 */
[----:B-1----:R-:W-:-:S07]  /*00a0*/  SHF.L.U32 R0, R0, 0x1, RZ ;  /* 0x0000000100007819 */ /* 0x002fce00000006ff */
[----:B------:R-:W1:Y:S01]  /*00b0*/  LDC.64 R10, c[0x0][0x230] ;  /* 0x00008c00ff0a7b82 */ /* 0x000e620000000a00 */
[----:B------:R-:W-:-:S04]  /*00c0*/  LOP3.LUT R0, R0, 0x3e, RZ, 0xc0, !PT ;  /* 0x0000003e00007812 */ /* 0x000fc800078ec0ff */
[----:B---3--:R-:W-:-:S04]  /*00d0*/  LEA R13, R13, R0, 0x6 ;  /* 0x000000000d0d7211 */ /* 0x008fc800078e30ff */
[----:B------:R-:W-:Y:S01]  /*00e0*/  SHF.R.S32.HI R0, RZ, 0x1f, R13 ;  /* 0x0000001fff007819 */ /* 0x000fe2000001140d */
[----:B------:R-:W-:Y:S01]  /*00f0*/  HFMA2.MMA R14, -RZ, RZ, 0, 0 ;  /* 0x00000000ff0e7435 */ /* 0x000fe200000001ff */
[C---:B------:R-:W-:Y:S01]  /*0100*/  ISETP.GE.AND P0, PT, R13.reuse, 0x40, PT ;  /* 0x000000400d00780c */ /* 0x040fe20003f06270 */
[----:B----4-:R-:W-:Y:S01]  /*0110*/  IMAD.WIDE R2, R13, 0x4, R2 ;  /* 0x000000040d027825 */ /* 0x010fe200078e0202 */
[----:B------:R-:W-:-:S04]  /*0120*/  LEA.HI R0, R0, R13, RZ, 0x2 ;  /* 0x0000000d00007211 */ /* 0x000fc800078f10ff */
[----:B------:R-:W-:Y:S02]  /*0130*/  LOP3.LUT R12, R0, 0xfffffffc, RZ, 0xc0, !PT ;  /* 0xfffffffc000c7812 */ /* 0x000fe400078ec0ff */
[----:B------:R-:W-:Y:S01]  /*0140*/  SHF.R.S32.HI R15, RZ, 0x2, R0 ;  /* 0x00000002ff0f7819 */ /* 0x000fe20000011400 */
[----:B------:R-:W-:Y:S02]  /*0150*/  HFMA2.MMA R0, -RZ, RZ, 0, 0 ;  /* 0x00000000ff007435 */ /* 0x000fe400000001ff */
[----:B------:R-:W-:Y:S02]  /*0160*/  IMAD.IADD R17, R13, 0x1, -R12 ;  /* 0x000000010d117824 */ /* 0x000fe400078e0a0c */
[C---:B--2---:R-:W-:Y:S01]  /*0170*/  IMAD.WIDE R4, R15.reuse, 0x4, R4 ;  /* 0x000000040f047825 */ /* 0x044fe200078e0204 */
[----:B------:R-:W-:Y:S01]  /*0180*/  MOV R12, RZ ;  /* 0x000000ff000c7202 */ /* 0x000fe20000000f00 */
[----:B------:R2:W3:Y:S02]  /*0190*/  @!P0 LDG.E.64 R18, desc[UR4][R2.64] ;  /* 0x0000000402128981 */ /* 0x0004e4000c1e1b00 */
[----:B-----5:R-:W-:-:S02]  /*01a0*/  IMAD.WIDE R6, R15, 0x4, R6 ;  /* 0x000000040f067825 */ /* 0x020fc400078e0206 */
[----:B------:R-:W3:Y:S01]  /*01b0*/  @!P0 LDG.E.EL R21, desc[UR4][R4.64] ;  /* 0x0000000404158981 */ /* 0x000ee2000c2e1900 */
[----:B------:R-:W-:Y:S01]  /*01c0*/  CS2R R22, SRZ ;  /* 0x0000000000167805 */ /* 0x000fe2000001ff00 */
[C---:B0-----:R-:W-:Y:S02]  /*01d0*/  IMAD.WIDE R8, R17.reuse, 0x4, R8 ;  /* 0x0000000411087825 */ /* 0x041fe400078e0208 */
[----:B------:R-:W4:Y:S02]  /*01e0*/  @!P0 LDG.E.EL R0, desc[UR4][R4.64] ;  /* 0x0000000404008981 */ /* 0x000f24000c2e1900 */
[----:B-1----:R-:W-:Y:S01]  /*01f0*/  IMAD.WIDE R10, R17, 0x4, R10 ;  /* 0x00000004110a7825 */ /* 0x002fe200078e020a */
[----:B------:R-:W-:Y:S01]  /*0200*/  CS2R R16, SRZ ;  /* 0x0000000000107805 */ /* 0x000fe2000001ff00 */
[----:B------:R-:W5:Y:S01]  /*0210*/  @!P0 LDG.E.EL R12, desc[UR4][R6.64] ;  /* 0x00000004060c8981 */ /* 0x000f62000c2e1900 */
[----:B--2---:R-:W0:Y:S03]  /*0220*/  LDC.64 R2, c[0x0][0x238] ;  /* 0x00008e00ff027b82 */ /* 0x004e260000000a00 */
[----:B------:R-:W2:Y:S04]  /*0230*/  @!P0 LDG.E.EL R14, desc[UR4][R6.64] ;  /* 0x00000004060e8981 */ /* 0x000ea8000c2e1900 */
[----:B------:R-:W2:Y:S04]  /*0240*/  @!P0 LDG.E.EL.64 R16, desc[UR4][R8.64] ;  /* 0x0000000408108981 */ /* 0x000ea8000c2e1b00 */
[----:B------:R-:W2:Y:S01]  /*0250*/  @!P0 LDG.E.EL.64 R22, desc[UR4][R10.64] ;  /* 0x000000040a168981 */ /* 0x000ea2000c2e1b00 */
[----:B0-----:R-:W-:-:S04]  /*0260*/  IMAD.WIDE R2, R13, 0x4, R2 ;  /* 0x000000040d027825 */ /* 0x001fc800078e0202 */
[----:B---3--:R-:W-:Y:S01]  /*0270*/  FADD R21, -R21, R18 ;  /* 0x0000001215157221 */ /* 0x008fe20000000100 */
[----:B----4-:R-:W-:-:S03]  /*0280*/  FADD R19, -R0, R19 ;  /* 0x0000001300137221 */ /* 0x010fc60000000100 */
[----:B-----5:R-:W-:Y:S01]  /*0290*/  FMUL R21, R21, R12 ;  /* 0x0000000c15157220 */ /* 0x020fe20000400000 */
[----:B--2---:R-:W-:-:S03]  /*02a0*/  FMUL R14, R19, R14 ;  /* 0x0000000e130e7220 */ /* 0x004fc60000400000 */
[----:B------:R-:W-:Y:S01]  /*02b0*/  FFMA R16, R21, R16, R22 ;  /* 0x0000001015107223 */ /* 0x000fe20000000016 */
[----:B------:R-:W-:Y:S01]  /*02c0*/  FFMA R17, R14, R17, R23 ;  /* 0x000000110e117223 */ /* 0x000fe20000000017 */
[----:B------:R-:W-:Y:S06]  /*02d0*/  @P0 EXIT ;  /* 0x000000000000094d */ /* 0x000fec0003800000 */
[----:B------:R-:W-:Y:S01]  /*02e0*/  STG.E.64 desc[UR4][R2.64], R16 ;  /* 0x0000001002007986 */ /* 0x000fe2000c101b04 */
[----:B------:R-:W-:Y:S05]  /*02f0*/  EXIT ;  /* 0x000000000000794d */ /* 0x000fea0003800000 */
.L_x_0:
[----:B------:R-:W-:-:S00]  /*0300*/  BRA `(.L_x_0) ;  /* 0xfffffffc00fc7947 */ /* 0x000fc0000383ffff */
[----:B------:R-:W-:-:S00]  /*0310*/  NOP ;  /* 0x0000000000007918 */ /* 0x000fc00000000000 */
        /* <DEDUP_REMOVED lines=14> */
.L_x_1:


//--------------------- .nv.constant0.triton_poi_fused_native_layer_norm_2 --------------------------
	.section	.nv.constant0.triton_poi_fused_native_layer_norm_2,"a",@progbits
	.sectionflags	@""
	.align	4
.nv.constant0.triton_poi_fused_native_layer_norm_2:
	.zero		580
